//
// Generated by NVIDIA NVVM Compiler
//
// Compiler Build ID: CL-36424714
// Cuda compilation tools, release 13.0, V13.0.88
// Based on NVVM 20.0.0
//

.version 9.0
.target sm_100
.address_size 64

	// .globl	_Z9transposePiS_

.visible .entry _Z9transposePiS_(
	.param .u64 .ptr .align 1 _Z9transposePiS__param_0,
	.param .u64 .ptr .align 1 _Z9transposePiS__param_1
)
{
	.reg .pred 	%p<4>;
	.reg .b32 	%r<15>;
	.reg .b64 	%rd<9>;

	ld.param.u64 	%rd1, [_Z9transposePiS__param_0];
	ld.param.u64 	%rd2, [_Z9transposePiS__param_1];
	mov.u32 	%r3, %tid.x;
	mov.u32 	%r4, %ctaid.x;
	mov.u32 	%r5, %ntid.x;
	mad.lo.s32 	%r1, %r4, %r5, %r3;
	mov.u32 	%r6, %tid.y;
	mov.u32 	%r7, %ctaid.y;
	mov.u32 	%r8, %ntid.y;
	mad.lo.s32 	%r9, %r7, %r8, %r6;
	setp.gt.s32 	%p1, %r1, 3;
	setp.gt.u32 	%p2, %r9, 3;
	or.pred  	%p3, %p1, %p2;
	@%p3 bra 	$L__BB0_2;
	cvta.to.global.u64 	%rd3, %rd1;
	cvta.to.global.u64 	%rd4, %rd2;
	shl.b32 	%r10, %r9, 2;
	add.s32 	%r11, %r10, %r1;
	shl.b32 	%r12, %r1, 2;
	add.s32 	%r13, %r12, %r9;
	mul.wide.s32 	%rd5, %r11, 4;
	add.s64 	%rd6, %rd3, %rd5;
	ld.global.u32 	%r14, [%rd6];
	mul.wide.s32 	%rd7, %r13, 4;
	add.s64 	%rd8, %rd4, %rd7;
	st.global.u32 	[%rd8], %r14;
$L__BB0_2:
	ret;

}


// ===== COMPILED SASS (sm_100) =====

	.target	sm_100

	.elftype	@"ET_EXEC"


//--------------------- .note.nv.tkinfo           --------------------------
	.section	.note.nv.tkinfo,"",@"SHT_NOTE"
	.sectionflags	@"SHF_NOTE_NV_TKINFO"
	.tkinfo
        /*0018*/ 	.word	0x00000002
        /*0030*/ 	.string	""
        /*0030*/ 	.string	"ptxas"
        /*0030*/ 	.string	"Cuda compilation tools, release 13.0, V13.0.88"
        /*0030*/ 	.string	"Build cuda_13.0.r13.0/compiler.36424714_0"
        /*0030*/ 	.string	"-arch sm_100 -m 64 "



//--------------------- .note.nv.cuinfo           --------------------------
	.section	.note.nv.cuinfo,"",@"SHT_NOTE"
	.sectionflags	@"SHF_NOTE_NV_CUINFO"
        /*0018*/ 	.short	0x0002
        /*001a*/ 	.short	0x0064
        /*001c*/ 	.short	0x0082
	.zero		2


//--------------------- .nv.info                  --------------------------
	.section	.nv.info,"",@"SHT_CUDA_INFO"
	.align	4


	//----- nvinfo : EIATTR_REGCOUNT
	.align		4
        /*0000*/ 	.byte	0x04, 0x2f
        /*0002*/ 	.short	(.L_1 - .L_0)
	.align		4
.L_0:
        /*0004*/ 	.word	index@(_Z9transposePiS_)
        /*0008*/ 	.word	0x0000000a


	//----- nvinfo : EIATTR_FRAME_SIZE
	.align		4
.L_1:
        /*000c*/ 	.byte	0x04, 0x11
        /*000e*/ 	.short	(.L_3 - .L_2)
	.align		4
.L_2:
        /*0010*/ 	.word	index@(_Z9transposePiS_)
        /*0014*/ 	.word	0x00000000


	//----- nvinfo : EIATTR_MIN_STACK_SIZE
	.align		4
.L_3:
        /*0018*/ 	.byte	0x04, 0x12
        /*001a*/ 	.short	(.L_5 - .L_4)
	.align		4
.L_4:
        /*001c*/ 	.word	index@(_Z9transposePiS_)
        /*0020*/ 	.word	0x00000000
.L_5:


//--------------------- .nv.compat                --------------------------
	.section	.nv.compat,"",@"SHT_CUDA_COMPAT_INFO"
	.align	4
        /*0000*/ 	.byte	0x02, 0x09, 0x00, 0x00, 0x02, 0x02, 0x01, 0x00, 0x02, 0x05, 0x05, 0x00, 0x03, 0x07, 0x01, 0x01
        /*0010*/ 	.byte	0x02, 0x03, 0x00, 0x00, 0x02, 0x06, 0x01, 0x00, 0x04, 0x0b, 0x08, 0x00, 0x09, 0x00, 0x00, 0x00
        /*0020*/ 	.byte	0x00, 0x00, 0x00, 0x00


//--------------------- .nv.info._Z9transposePiS_ --------------------------
	.section	.nv.info._Z9transposePiS_,"",@"SHT_CUDA_INFO"
	.sectionflags	@""
	.align	4


	//----- nvinfo : EIATTR_CUDA_API_VERSION
	.align		4
        /*0000*/ 	.byte	0x04, 0x37
        /*0002*/ 	.short	(.L_7 - .L_6)
.L_6:
        /*0004*/ 	.word	0x00000082


	//----- nvinfo : EIATTR_KPARAM_INFO
	.align		4
.L_7:
        /*0008*/ 	.byte	0x04, 0x17
        /*000a*/ 	.short	(.L_9 - .L_8)
.L_8:
        /*000c*/ 	.word	0x00000000
        /*0010*/ 	.short	0x0001
        /*0012*/ 	.short	0x0008
        /*0014*/ 	.byte	0x00, 0xf5, 0x21, 0x00


	//----- nvinfo : EIATTR_KPARAM_INFO
	.align		4
.L_9:
        /*0018*/ 	.byte	0x04, 0x17
        /*001a*/ 	.short	(.L_11 - .L_10)
.L_10:
        /*001c*/ 	.word	0x00000000
        /*0020*/ 	.short	0x0000
        /*0022*/ 	.short	0x0000
        /*0024*/ 	.byte	0x00, 0xf5, 0x21, 0x00


	//----- nvinfo : EIATTR_SPARSE_MMA_MASK
	.align		4
.L_11:
        /*0028*/ 	.byte	0x03, 0x50
        /*002a*/ 	.short	0x0000


	//----- nvinfo : EIATTR_MAXREG_COUNT
	.align		4
        /*002c*/ 	.byte	0x03, 0x1b
        /*002e*/ 	.short	0x00ff


	//----- nvinfo : EIATTR_MERCURY_ISA_VERSION
	.align		4
        /*0030*/ 	.byte	0x03, 0x5f
        /*0032*/ 	.short	0x0101


	//----- nvinfo : EIATTR_VRC_CTA_INIT_COUNT
	.align		4
        /*0034*/ 	.byte	0x02, 0x4a
	.zero		1
	.zero		1


	//----- nvinfo : EIATTR_EXIT_INSTR_OFFSETS
	.align		4
        /*0038*/ 	.byte	0x04, 0x1c
        /*003a*/ 	.short	(.L_13 - .L_12)


	//   ....[0]....
.L_12:
        /*003c*/ 	.word	0x000000b0


	//   ....[1]....
        /*0040*/ 	.word	0x00000150


	//----- nvinfo : EIATTR_CBANK_PARAM_SIZE
	.align		4
.L_13:
        /*0044*/ 	.byte	0x03, 0x19
        /*0046*/ 	.short	0x0010


	//----- nvinfo : EIATTR_PARAM_CBANK
	.align		4
        /*0048*/ 	.byte	0x04, 0x0a
        /*004a*/ 	.short	(.L_15 - .L_14)
	.align		4
.L_14:
        /*004c*/ 	.word	index@(.nv.constant0._Z9transposePiS_)
        /*0050*/ 	.short	0x0380
        /*0052*/ 	.short	0x0010


	//----- nvinfo : EIATTR_SW_WAR
	.align		4
.L_15:
        /*0054*/ 	.byte	0x04, 0x36
        /*0056*/ 	.short	(.L_17 - .L_16)
.L_16:
        /*0058*/ 	.word	0x00000008
.L_17:


//--------------------- .nv.callgraph             --------------------------
	.section	.nv.callgraph,"",@"SHT_CUDA_CALLGRAPH"
	.align	4
	.sectionentsize	8
	.align		4
        /*0000*/ 	.word	0x00000000
	.align		4
        /*0004*/ 	.word	0xffffffff
	.align		4
        /*0008*/ 	.word	0x00000000
	.align		4
        /*000c*/ 	.word	0xfffffffe
	.align		4
        /*0010*/ 	.word	0x00000000
	.align		4
        /*0014*/ 	.word	0xfffffffd
	.align		4
        /*0018*/ 	.word	0x00000000
	.align		4
        /*001c*/ 	.word	0xfffffffc


//--------------------- .text._Z9transposePiS_    --------------------------
	.section	.text._Z9transposePiS_,"ax",@progbits
	.align	128
        .global         _Z9transposePiS_
        .type           _Z9transposePiS_,@function
        .size           _Z9transposePiS_,(.L_x_1 - _Z9transposePiS_)
        .other          _Z9transposePiS_,@"STO_CUDA_ENTRY STV_DEFAULT"
_Z9transposePiS_:
.text._Z9transposePiS_:
[----:B------:R-:W-:Y:S01]  /*0000*/  LDC R1, c[0x0][0x37c] ;  /* 0x0000df00ff017b82 */ /* 0x000fe20000000800 */
[----:B------:R-:W0:Y:S07]  /*0010*/  S2R R7, SR_TID.Y ;  /* 0x0000000000077919 */ /* 0x000e2e0000002200 */
[----:B------:R-:W1:Y:S01]  /*0020*/  LDC R3, c[0x0][0x360] ;  /* 0x0000d800ff037b82 */ /* 0x000e620000000800 */
[----:B------:R-:W1:Y:S07]  /*0030*/  S2R R0, SR_TID.X ;  /* 0x0000000000007919 */ /* 0x000e6e0000002100 */
[----:B------:R-:W0:Y:S08]  /*0040*/  S2UR UR5, SR_CTAID.Y ;  /* 0x00000000000579c3 */ /* 0x000e300000002600 */
[----:B------:R-:W0:Y:S08]  /*0050*/  LDC R2, c[0x0][0x364] ;  /* 0x0000d900ff027b82 */ /* 0x000e300000000800 */
[----:B------:R-:W1:Y:S01]  /*0060*/  S2UR UR4, SR_CTAID.X ;  /* 0x00000000000479c3 */ /* 0x000e620000002500 */
[----:B0-----:R-:W-:-:S05]  /*0070*/  IMAD R7, R2, UR5, R7 ;  /* 0x0000000502077c24 */ /* 0x001fca000f8e0207 */
[----:B------:R-:W-:Y:S01]  /*0080*/  ISETP.GT.U32.AND P0, PT, R7, 0x3, PT ;  /* 0x000000030700780c */ /* 0x000fe20003f04070 */
[----:B-1----:R-:W-:-:S05]  /*0090*/  IMAD R0, R3, UR4, R0 ;  /* 0x0000000403007c24 */ /* 0x002fca000f8e0200 */
[----:B------:R-:W-:-:S13]  /*00a0*/  ISETP.GT.OR P0, PT, R0, 0x3, P0 ;  /* 0x000000030000780c */ /* 0x000fda0000704670 */
[----:B------:R-:W-:Y:S05]  /*00b0*/  @P0 EXIT ;  /* 0x000000000000094d */ /* 0x000fea0003800000 */
[----:B------:R-:W0:Y:S01]  /*00c0*/  LDC.64 R2, c[0x0][0x380] ;  /* 0x0000e000ff027b82 */ /* 0x000e220000000a00 */
[----:B------:R-:W1:Y:S01]  /*00d0*/  LDCU.64 UR4, c[0x0][0x358] ;  /* 0x00006b00ff0477ac */ /* 0x000e620008000a00 */
[----:B------:R-:W-:-:S05]  /*00e0*/  LEA R5, R7, R0, 0x2 ;  /* 0x0000000007057211 */ /* 0x000fca00078e10ff */
[----:B0-----:R-:W-:Y:S02]  /*00f0*/  IMAD.WIDE R2, R5, 0x4, R2 ;  /* 0x0000000405027825 */ /* 0x001fe400078e0202 */
[----:B------:R-:W0:Y:S04]  /*0100*/  LDC.64 R4, c[0x0][0x388] ;  /* 0x0000e200ff047b82 */ /* 0x000e280000000a00 */
[----:B-1----:R-:W2:Y:S01]  /*0110*/  LDG.E R3, desc[UR4][R2.64] ;  /* 0x0000000402037981 */ /* 0x002ea2000c1e1900 */
[----:B------:R-:W-:-:S05]  /*0120*/  LEA R7, R0, R7, 0x2 ;  /* 0x0000000700077211 */ /* 0x000fca00078e10ff */
[----:B0-----:R-:W-:-:S05]  /*0130*/  IMAD.WIDE R4, R7, 0x4, R4 ;  /* 0x0000000407047825 */ /* 0x001fca00078e0204 */
[----:B--2---:R-:W-:Y:S01]  /*0140*/  STG.E desc[UR4][R4.64], R3 ;  /* 0x0000000304007986 */ /* 0x004fe2000c101904 */
[----:B------:R-:W-:Y:S05]  /*0150*/  EXIT ;  /* 0x000000000000794d */ /* 0x000fea0003800000 */
.L_x_0:
[----:B------:R-:W-:-:S00]  /*0160*/  BRA `(.L_x_0) ;  /* 0xfffffffc00fc7947 */ /* 0x000fc0000383ffff */
[----:B------:R-:W-:-:S00]  /*0170*/  NOP ;  /* 0x0000000000007918 */ /* 0x000fc00000000000 */
        /* <DEDUP_REMOVED lines=8> */
.L_x_1:


//--------------------- .nv.shared.reserved.0     --------------------------
	.section	.nv.shared.reserved.0,"aw",@nobits
	.weak		__nv_reservedSMEM_offset_0_alias
	.size		__nv_reservedSMEM_offset_0_alias, 0, 64
	.other		__nv_reservedSMEM_offset_0_alias,@"STO_CUDA_RESERVED_SHARED STV_DEFAULT"
__nv_reservedSMEM_offset_0_alias:
	.zero		0
	.zero		64


//--------------------- .nv.constant0._Z9transposePiS_ --------------------------
	.section	.nv.constant0._Z9transposePiS_,"a",@progbits
	.sectionflags	@""
	.align	4
.nv.constant0._Z9transposePiS_:
	.zero		912


//--------------------- SYMBOLS --------------------------

	.type		.nv.reservedSmem.offset0,@object
	.size		.nv.reservedSmem.offset0,0x4
